//
// Generated by NVIDIA NVVM Compiler
//
// Compiler Build ID: CL-36424714
// Cuda compilation tools, release 13.0, V13.0.88
// Based on NVVM 20.0.0
//

.version 9.0
.target sm_100
.address_size 64

	// .globl	_Z29aggregation_kernel_cuda_startv

.visible .entry _Z29aggregation_kernel_cuda_startv()
{


	ret;

}
	// .globl	_Z27aggregation_kernel_cuda_endv
.visible .entry _Z27aggregation_kernel_cuda_endv()
{


	ret;

}
	// .globl	_Z24linear_kernel_cuda_startv
.visible .entry _Z24linear_kernel_cuda_startv()
{


	ret;

}
	// .globl	_Z22linear_kernel_cuda_endv
.visible .entry _Z22linear_kernel_cuda_endv()
{


	ret;

}
	// .globl	_Z25forward_kernel_cuda_startv
.visible .entry _Z25forward_kernel_cuda_startv()
{


	ret;

}
	// .globl	_Z23forward_kernel_cuda_endv
.visible .entry _Z23forward_kernel_cuda_endv()
{


	ret;

}
	// .globl	_Z26backward_kernel_cuda_startv
.visible .entry _Z26backward_kernel_cuda_startv()
{


	ret;

}
	// .globl	_Z24backward_kernel_cuda_endv
.visible .entry _Z24backward_kernel_cuda_endv()
{


	ret;

}
	// .globl	_Z25avgpool_kernel_cuda_startv
.visible .entry _Z25avgpool_kernel_cuda_startv()
{


	ret;

}
	// .globl	_Z23avgpool_kernel_cuda_endv
.visible .entry _Z23avgpool_kernel_cuda_endv()
{


	ret;

}
	// .globl	_Z21fc1_kernel_cuda_startv
.visible .entry _Z21fc1_kernel_cuda_startv()
{


	ret;

}
	// .globl	_Z19fc1_kernel_cuda_endv
.visible .entry _Z19fc1_kernel_cuda_endv()
{


	ret;

}
	// .globl	_Z21fc2_kernel_cuda_startv
.visible .entry _Z21fc2_kernel_cuda_startv()
{


	ret;

}
	// .globl	_Z19fc2_kernel_cuda_endv
.visible .entry _Z19fc2_kernel_cuda_endv()
{


	ret;

}


// ===== COMPILED SASS (sm_100) =====

	.target	sm_100

	.elftype	@"ET_EXEC"


//--------------------- .note.nv.tkinfo           --------------------------
	.section	.note.nv.tkinfo,"",@"SHT_NOTE"
	.sectionflags	@"SHF_NOTE_NV_TKINFO"
	.tkinfo
        /*0018*/ 	.word	0x00000002
        /*0030*/ 	.string	""
        /*0030*/ 	.string	"ptxas"
        /*0030*/ 	.string	"Cuda compilation tools, release 13.0, V13.0.88"
        /*0030*/ 	.string	"Build cuda_13.0.r13.0/compiler.36424714_0"
        /*0030*/ 	.string	"-arch sm_100 -m 64 "



//--------------------- .note.nv.cuinfo           --------------------------
	.section	.note.nv.cuinfo,"",@"SHT_NOTE"
	.sectionflags	@"SHF_NOTE_NV_CUINFO"
        /*0018*/ 	.short	0x0002
        /*001a*/ 	.short	0x0064
        /*001c*/ 	.short	0x0082
	.zero		2


//--------------------- .nv.info                  --------------------------
	.section	.nv.info,"",@"SHT_CUDA_INFO"
	.align	4


	//----- nvinfo : EIATTR_REGCOUNT
	.align		4
        /*0000*/ 	.byte	0x04, 0x2f
        /*0002*/ 	.short	(.L_1 - .L_0)
	.align		4
.L_0:
        /*0004*/ 	.word	index@(_Z29aggregation_kernel_cuda_startv)
        /*0008*/ 	.word	0x00000004


	//----- nvinfo : EIATTR_FRAME_SIZE
	.align		4
.L_1:
        /*000c*/ 	.byte	0x04, 0x11
        /*000e*/ 	.short	(.L_3 - .L_2)
	.align		4
.L_2:
        /*0010*/ 	.word	index@(_Z29aggregation_kernel_cuda_startv)
        /*0014*/ 	.word	0x00000000


	//----- nvinfo : EIATTR_REGCOUNT
	.align		4
.L_3:
        /*0018*/ 	.byte	0x04, 0x2f
        /*001a*/ 	.short	(.L_5 - .L_4)
	.align		4
.L_4:
        /*001c*/ 	.word	index@(_Z27aggregation_kernel_cuda_endv)
        /*0020*/ 	.word	0x00000004


	//----- nvinfo : EIATTR_FRAME_SIZE
	.align		4
.L_5:
        /*0024*/ 	.byte	0x04, 0x11
        /*0026*/ 	.short	(.L_7 - .L_6)
	.align		4
.L_6:
        /*0028*/ 	.word	index@(_Z27aggregation_kernel_cuda_endv)
        /*002c*/ 	.word	0x00000000


	//----- nvinfo : EIATTR_REGCOUNT
	.align		4
.L_7:
        /*0030*/ 	.byte	0x04, 0x2f
        /*0032*/ 	.short	(.L_9 - .L_8)
	.align		4
.L_8:
        /*0034*/ 	.word	index@(_Z24linear_kernel_cuda_startv)
        /*0038*/ 	.word	0x00000004


	//----- nvinfo : EIATTR_FRAME_SIZE
	.align		4
.L_9:
        /*003c*/ 	.byte	0x04, 0x11
        /*003e*/ 	.short	(.L_11 - .L_10)
	.align		4
.L_10:
        /*0040*/ 	.word	index@(_Z24linear_kernel_cuda_startv)
        /*0044*/ 	.word	0x00000000


	//----- nvinfo : EIATTR_REGCOUNT
	.align		4
.L_11:
        /*0048*/ 	.byte	0x04, 0x2f
        /*004a*/ 	.short	(.L_13 - .L_12)
	.align		4
.L_12:
        /*004c*/ 	.word	index@(_Z22linear_kernel_cuda_endv)
        /*0050*/ 	.word	0x00000004


	//----- nvinfo : EIATTR_FRAME_SIZE
	.align		4
.L_13:
        /*0054*/ 	.byte	0x04, 0x11
        /*0056*/ 	.short	(.L_15 - .L_14)
	.align		4
.L_14:
        /*0058*/ 	.word	index@(_Z22linear_kernel_cuda_endv)
        /*005c*/ 	.word	0x00000000


	//----- nvinfo : EIATTR_REGCOUNT
	.align		4
.L_15:
        /*0060*/ 	.byte	0x04, 0x2f
        /*0062*/ 	.short	(.L_17 - .L_16)
	.align		4
.L_16:
        /*0064*/ 	.word	index@(_Z25forward_kernel_cuda_startv)
        /*0068*/ 	.word	0x00000004


	//----- nvinfo : EIATTR_FRAME_SIZE
	.align		4
.L_17:
        /*006c*/ 	.byte	0x04, 0x11
        /*006e*/ 	.short	(.L_19 - .L_18)
	.align		4
.L_18:
        /*0070*/ 	.word	index@(_Z25forward_kernel_cuda_startv)
        /*0074*/ 	.word	0x00000000


	//----- nvinfo : EIATTR_REGCOUNT
	.align		4
.L_19:
        /*0078*/ 	.byte	0x04, 0x2f
        /*007a*/ 	.short	(.L_21 - .L_20)
	.align		4
.L_20:
        /*007c*/ 	.word	index@(_Z23forward_kernel_cuda_endv)
        /*0080*/ 	.word	0x00000004


	//----- nvinfo : EIATTR_FRAME_SIZE
	.align		4
.L_21:
        /*0084*/ 	.byte	0x04, 0x11
        /*0086*/ 	.short	(.L_23 - .L_22)
	.align		4
.L_22:
        /*0088*/ 	.word	index@(_Z23forward_kernel_cuda_endv)
        /*008c*/ 	.word	0x00000000


	//----- nvinfo : EIATTR_REGCOUNT
	.align		4
.L_23:
        /*0090*/ 	.byte	0x04, 0x2f
        /*0092*/ 	.short	(.L_25 - .L_24)
	.align		4
.L_24:
        /*0094*/ 	.word	index@(_Z26backward_kernel_cuda_startv)
        /*0098*/ 	.word	0x00000004


	//----- nvinfo : EIATTR_FRAME_SIZE
	.align		4
.L_25:
        /*009c*/ 	.byte	0x04, 0x11
        /*009e*/ 	.short	(.L_27 - .L_26)
	.align		4
.L_26:
        /*00a0*/ 	.word	index@(_Z26backward_kernel_cuda_startv)
        /*00a4*/ 	.word	0x00000000


	//----- nvinfo : EIATTR_REGCOUNT
	.align		4
.L_27:
        /*00a8*/ 	.byte	0x04, 0x2f
        /*00aa*/ 	.short	(.L_29 - .L_28)
	.align		4
.L_28:
        /*00ac*/ 	.word	index@(_Z24backward_kernel_cuda_endv)
        /*00b0*/ 	.word	0x00000004


	//----- nvinfo : EIATTR_FRAME_SIZE
	.align		4
.L_29:
        /*00b4*/ 	.byte	0x04, 0x11
        /*00b6*/ 	.short	(.L_31 - .L_30)
	.align		4
.L_30:
        /*00b8*/ 	.word	index@(_Z24backward_kernel_cuda_endv)
        /*00bc*/ 	.word	0x00000000


	//----- nvinfo : EIATTR_REGCOUNT
	.align		4
.L_31:
        /*00c0*/ 	.byte	0x04, 0x2f
        /*00c2*/ 	.short	(.L_33 - .L_32)
	.align		4
.L_32:
        /*00c4*/ 	.word	index@(_Z25avgpool_kernel_cuda_startv)
        /*00c8*/ 	.word	0x00000004


	//----- nvinfo : EIATTR_FRAME_SIZE
	.align		4
.L_33:
        /*00cc*/ 	.byte	0x04, 0x11
        /*00ce*/ 	.short	(.L_35 - .L_34)
	.align		4
.L_34:
        /*00d0*/ 	.word	index@(_Z25avgpool_kernel_cuda_startv)
        /*00d4*/ 	.word	0x00000000


	//----- nvinfo : EIATTR_REGCOUNT
	.align		4
.L_35:
        /*00d8*/ 	.byte	0x04, 0x2f
        /*00da*/ 	.short	(.L_37 - .L_36)
	.align		4
.L_36:
        /*00dc*/ 	.word	index@(_Z23avgpool_kernel_cuda_endv)
        /*00e0*/ 	.word	0x00000004


	//----- nvinfo : EIATTR_FRAME_SIZE
	.align		4
.L_37:
        /*00e4*/ 	.byte	0x04, 0x11
        /*00e6*/ 	.short	(.L_39 - .L_38)
	.align		4
.L_38:
        /*00e8*/ 	.word	index@(_Z23avgpool_kernel_cuda_endv)
        /*00ec*/ 	.word	0x00000000


	//----- nvinfo : EIATTR_REGCOUNT
	.align		4
.L_39:
        /*00f0*/ 	.byte	0x04, 0x2f
        /*00f2*/ 	.short	(.L_41 - .L_40)
	.align		4
.L_40:
        /*00f4*/ 	.word	index@(_Z21fc1_kernel_cuda_startv)
        /*00f8*/ 	.word	0x00000004


	//----- nvinfo : EIATTR_FRAME_SIZE
	.align		4
.L_41:
        /*00fc*/ 	.byte	0x04, 0x11
        /*00fe*/ 	.short	(.L_43 - .L_42)
	.align		4
.L_42:
        /*0100*/ 	.word	index@(_Z21fc1_kernel_cuda_startv)
        /*0104*/ 	.word	0x00000000


	//----- nvinfo : EIATTR_REGCOUNT
	.align		4
.L_43:
        /*0108*/ 	.byte	0x04, 0x2f
        /*010a*/ 	.short	(.L_45 - .L_44)
	.align		4
.L_44:
        /*010c*/ 	.word	index@(_Z19fc1_kernel_cuda_endv)
        /*0110*/ 	.word	0x00000004


	//----- nvinfo : EIATTR_FRAME_SIZE
	.align		4
.L_45:
        /*0114*/ 	.byte	0x04, 0x11
        /*0116*/ 	.short	(.L_47 - .L_46)
	.align		4
.L_46:
        /*0118*/ 	.word	index@(_Z19fc1_kernel_cuda_endv)
        /*011c*/ 	.word	0x00000000


	//----- nvinfo : EIATTR_REGCOUNT
	.align		4
.L_47:
        /*0120*/ 	.byte	0x04, 0x2f
        /*0122*/ 	.short	(.L_49 - .L_48)
	.align		4
.L_48:
        /*0124*/ 	.word	index@(_Z21fc2_kernel_cuda_startv)
        /*0128*/ 	.word	0x00000004


	//----- nvinfo : EIATTR_FRAME_SIZE
	.align		4
.L_49:
        /*012c*/ 	.byte	0x04, 0x11
        /*012e*/ 	.short	(.L_51 - .L_50)
	.align		4
.L_50:
        /*0130*/ 	.word	index@(_Z21fc2_kernel_cuda_startv)
        /*0134*/ 	.word	0x00000000


	//----- nvinfo : EIATTR_REGCOUNT
	.align		4
.L_51:
        /*0138*/ 	.byte	0x04, 0x2f
        /*013a*/ 	.short	(.L_53 - .L_52)
	.align		4
.L_52:
        /*013c*/ 	.word	index@(_Z19fc2_kernel_cuda_endv)
        /*0140*/ 	.word	0x00000004


	//----- nvinfo : EIATTR_FRAME_SIZE
	.align		4
.L_53:
        /*0144*/ 	.byte	0x04, 0x11
        /*0146*/ 	.short	(.L_55 - .L_54)
	.align		4
.L_54:
        /*0148*/ 	.word	index@(_Z19fc2_kernel_cuda_endv)
        /*014c*/ 	.word	0x00000000


	//----- nvinfo : EIATTR_MIN_STACK_SIZE
	.align		4
.L_55:
        /*0150*/ 	.byte	0x04, 0x12
        /*0152*/ 	.short	(.L_57 - .L_56)
	.align		4
.L_56:
        /*0154*/ 	.word	index@(_Z19fc2_kernel_cuda_endv)
        /*0158*/ 	.word	0x00000000


	//----- nvinfo : EIATTR_MIN_STACK_SIZE
	.align		4
.L_57:
        /*015c*/ 	.byte	0x04, 0x12
        /*015e*/ 	.short	(.L_59 - .L_58)
	.align		4
.L_58:
        /*0160*/ 	.word	index@(_Z21fc2_kernel_cuda_startv)
        /*0164*/ 	.word	0x00000000


	//----- nvinfo : EIATTR_MIN_STACK_SIZE
	.align		4
.L_59:
        /*0168*/ 	.byte	0x04, 0x12
        /*016a*/ 	.short	(.L_61 - .L_60)
	.align		4
.L_60:
        /*016c*/ 	.word	index@(_Z19fc1_kernel_cuda_endv)
        /*0170*/ 	.word	0x00000000


	//----- nvinfo : EIATTR_MIN_STACK_SIZE
	.align		4
.L_61:
        /*0174*/ 	.byte	0x04, 0x12
        /*0176*/ 	.short	(.L_63 - .L_62)
	.align		4
.L_62:
        /*0178*/ 	.word	index@(_Z21fc1_kernel_cuda_startv)
        /*017c*/ 	.word	0x00000000


	//----- nvinfo : EIATTR_MIN_STACK_SIZE
	.align		4
.L_63:
        /*0180*/ 	.byte	0x04, 0x12
        /*0182*/ 	.short	(.L_65 - .L_64)
	.align		4
.L_64:
        /*0184*/ 	.word	index@(_Z23avgpool_kernel_cuda_endv)
        /*0188*/ 	.word	0x00000000


	//----- nvinfo : EIATTR_MIN_STACK_SIZE
	.align		4
.L_65:
        /*018c*/ 	.byte	0x04, 0x12
        /*018e*/ 	.short	(.L_67 - .L_66)
	.align		4
.L_66:
        /*0190*/ 	.word	index@(_Z25avgpool_kernel_cuda_startv)
        /*0194*/ 	.word	0x00000000


	//----- nvinfo : EIATTR_MIN_STACK_SIZE
	.align		4
.L_67:
        /*0198*/ 	.byte	0x04, 0x12
        /*019a*/ 	.short	(.L_69 - .L_68)
	.align		4
.L_68:
        /*019c*/ 	.word	index@(_Z24backward_kernel_cuda_endv)
        /*01a0*/ 	.word	0x00000000


	//----- nvinfo : EIATTR_MIN_STACK_SIZE
	.align		4
.L_69:
        /*01a4*/ 	.byte	0x04, 0x12
        /*01a6*/ 	.short	(.L_71 - .L_70)
	.align		4
.L_70:
        /*01a8*/ 	.word	index@(_Z26backward_kernel_cuda_startv)
        /*01ac*/ 	.word	0x00000000


	//----- nvinfo : EIATTR_MIN_STACK_SIZE
	.align		4
.L_71:
        /*01b0*/ 	.byte	0x04, 0x12
        /*01b2*/ 	.short	(.L_73 - .L_72)
	.align		4
.L_72:
        /*01b4*/ 	.word	index@(_Z23forward_kernel_cuda_endv)
        /*01b8*/ 	.word	0x00000000


	//----- nvinfo : EIATTR_MIN_STACK_SIZE
	.align		4
.L_73:
        /*01bc*/ 	.byte	0x04, 0x12
        /*01be*/ 	.short	(.L_75 - .L_74)
	.align		4
.L_74:
        /*01c0*/ 	.word	index@(_Z25forward_kernel_cuda_startv)
        /*01c4*/ 	.word	0x00000000


	//----- nvinfo : EIATTR_MIN_STACK_SIZE
	.align		4
.L_75:
        /*01c8*/ 	.byte	0x04, 0x12
        /*01ca*/ 	.short	(.L_77 - .L_76)
	.align		4
.L_76:
        /*01cc*/ 	.word	index@(_Z22linear_kernel_cuda_endv)
        /*01d0*/ 	.word	0x00000000


	//----- nvinfo : EIATTR_MIN_STACK_SIZE
	.align		4
.L_77:
        /*01d4*/ 	.byte	0x04, 0x12
        /*01d6*/ 	.short	(.L_79 - .L_78)
	.align		4
.L_78:
        /*01d8*/ 	.word	index@(_Z24linear_kernel_cuda_startv)
        /*01dc*/ 	.word	0x00000000


	//----- nvinfo : EIATTR_MIN_STACK_SIZE
	.align		4
.L_79:
        /*01e0*/ 	.byte	0x04, 0x12
        /*01e2*/ 	.short	(.L_81 - .L_80)
	.align		4
.L_80:
        /*01e4*/ 	.word	index@(_Z27aggregation_kernel_cuda_endv)
        /*01e8*/ 	.word	0x00000000


	//----- nvinfo : EIATTR_MIN_STACK_SIZE
	.align		4
.L_81:
        /*01ec*/ 	.byte	0x04, 0x12
        /*01ee*/ 	.short	(.L_83 - .L_82)
	.align		4
.L_82:
        /*01f0*/ 	.word	index@(_Z29aggregation_kernel_cuda_startv)
        /*01f4*/ 	.word	0x00000000
.L_83:


//--------------------- .nv.compat                --------------------------
	.section	.nv.compat,"",@"SHT_CUDA_COMPAT_INFO"
	.align	4
        /*0000*/ 	.byte	0x02, 0x09, 0x00, 0x00, 0x02, 0x02, 0x01, 0x00, 0x02, 0x05, 0x05, 0x00, 0x03, 0x07, 0x01, 0x01
        /*0010*/ 	.byte	0x02, 0x03, 0x00, 0x00, 0x02, 0x06, 0x01, 0x00, 0x04, 0x0b, 0x08, 0x00, 0x09, 0x00, 0x00, 0x00
        /*0020*/ 	.byte	0x00, 0x00, 0x00, 0x00


//--------------------- .nv.info._Z19fc2_kernel_cuda_endv --------------------------
	.section	.nv.info._Z19fc2_kernel_cuda_endv,"",@"SHT_CUDA_INFO"
	.sectionflags	@""
	.align	4


	//----- nvinfo : EIATTR_CUDA_API_VERSION
	.align		4
        /*0000*/ 	.byte	0x04, 0x37
        /*0002*/ 	.short	(.L_85 - .L_84)
.L_84:
        /*0004*/ 	.word	0x00000082


	//----- nvinfo : EIATTR_SPARSE_MMA_MASK
	.align		4
.L_85:
        /*0008*/ 	.byte	0x03, 0x50
        /*000a*/ 	.short	0x0000


	//----- nvinfo : EIATTR_MAXREG_COUNT
	.align		4
        /*000c*/ 	.byte	0x03, 0x1b
        /*000e*/ 	.short	0x00ff


	//----- nvinfo : EIATTR_MERCURY_ISA_VERSION
	.align		4
        /*0010*/ 	.byte	0x03, 0x5f
        /*0012*/ 	.short	0x0101


	//----- nvinfo : EIATTR_VRC_CTA_INIT_COUNT
	.align		4
        /*0014*/ 	.byte	0x02, 0x4a
	.zero		1
	.zero		1


	//----- nvinfo : EIATTR_EXIT_INSTR_OFFSETS
	.align		4
        /*0018*/ 	.byte	0x04, 0x1c
        /*001a*/ 	.short	(.L_87 - .L_86)


	//   ....[0]....
.L_86:
        /*001c*/ 	.word	0x00000010


	//----- nvinfo : EIATTR_SW_WAR
	.align		4
.L_87:
        /*0020*/ 	.byte	0x04, 0x36
        /*0022*/ 	.short	(.L_89 - .L_88)
.L_88:
        /*0024*/ 	.word	0x00000008
.L_89:


//--------------------- .nv.info._Z21fc2_kernel_cuda_startv --------------------------
	.section	.nv.info._Z21fc2_kernel_cuda_startv,"",@"SHT_CUDA_INFO"
	.sectionflags	@""
	.align	4


	//----- nvinfo : EIATTR_CUDA_API_VERSION
	.align		4
        /*0000*/ 	.byte	0x04, 0x37
        /*0002*/ 	.short	(.L_91 - .L_90)
.L_90:
        /*0004*/ 	.word	0x00000082


	//----- nvinfo : EIATTR_SPARSE_MMA_MASK
	.align		4
.L_91:
        /*0008*/ 	.byte	0x03, 0x50
        /*000a*/ 	.short	0x0000


	//----- nvinfo : EIATTR_MAXREG_COUNT
	.align		4
        /*000c*/ 	.byte	0x03, 0x1b
        /*000e*/ 	.short	0x00ff


	//----- nvinfo : EIATTR_MERCURY_ISA_VERSION
	.align		4
        /*0010*/ 	.byte	0x03, 0x5f
        /*0012*/ 	.short	0x0101


	//----- nvinfo : EIATTR_VRC_CTA_INIT_COUNT
	.align		4
        /*0014*/ 	.byte	0x02, 0x4a
	.zero		1
	.zero		1


	//----- nvinfo : EIATTR_EXIT_INSTR_OFFSETS
	.align		4
        /*0018*/ 	.byte	0x04, 0x1c
        /*001a*/ 	.short	(.L_93 - .L_92)


	//   ....[0]....
.L_92:
        /*001c*/ 	.word	0x00000010


	//----- nvinfo : EIATTR_SW_WAR
	.align		4
.L_93:
        /*0020*/ 	.byte	0x04, 0x36
        /*0022*/ 	.short	(.L_95 - .L_94)
.L_94:
        /*0024*/ 	.word	0x00000008
.L_95:


//--------------------- .nv.info._Z19fc1_kernel_cuda_endv --------------------------
	.section	.nv.info._Z19fc1_kernel_cuda_endv,"",@"SHT_CUDA_INFO"
	.sectionflags	@""
	.align	4


	//----- nvinfo : EIATTR_CUDA_API_VERSION
	.align		4
        /*0000*/ 	.byte	0x04, 0x37
        /*0002*/ 	.short	(.L_97 - .L_96)
.L_96:
        /*0004*/ 	.word	0x00000082


	//----- nvinfo : EIATTR_SPARSE_MMA_MASK
	.align		4
.L_97:
        /*0008*/ 	.byte	0x03, 0x50
        /*000a*/ 	.short	0x0000


	//----- nvinfo : EIATTR_MAXREG_COUNT
	.align		4
        /*000c*/ 	.byte	0x03, 0x1b
        /*000e*/ 	.short	0x00ff


	//----- nvinfo : EIATTR_MERCURY_ISA_VERSION
	.align		4
        /*0010*/ 	.byte	0x03, 0x5f
        /*0012*/ 	.short	0x0101


	//----- nvinfo : EIATTR_VRC_CTA_INIT_COUNT
	.align		4
        /*0014*/ 	.byte	0x02, 0x4a
	.zero		1
	.zero		1


	//----- nvinfo : EIATTR_EXIT_INSTR_OFFSETS
	.align		4
        /*0018*/ 	.byte	0x04, 0x1c
        /*001a*/ 	.short	(.L_99 - .L_98)


	//   ....[0]....
.L_98:
        /*001c*/ 	.word	0x00000010


	//----- nvinfo : EIATTR_SW_WAR
	.align		4
.L_99:
        /*0020*/ 	.byte	0x04, 0x36
        /*0022*/ 	.short	(.L_101 - .L_100)
.L_100:
        /*0024*/ 	.word	0x00000008
.L_101:


//--------------------- .nv.info._Z21fc1_kernel_cuda_startv --------------------------
	.section	.nv.info._Z21fc1_kernel_cuda_startv,"",@"SHT_CUDA_INFO"
	.sectionflags	@""
	.align	4


	//----- nvinfo : EIATTR_CUDA_API_VERSION
	.align		4
        /*0000*/ 	.byte	0x04, 0x37
        /*0002*/ 	.short	(.L_103 - .L_102)
.L_102:
        /*0004*/ 	.word	0x00000082


	//----- nvinfo : EIATTR_SPARSE_MMA_MASK
	.align		4
.L_103:
        /*0008*/ 	.byte	0x03, 0x50
        /*000a*/ 	.short	0x0000


	//----- nvinfo : EIATTR_MAXREG_COUNT
	.align		4
        /*000c*/ 	.byte	0x03, 0x1b
        /*000e*/ 	.short	0x00ff


	//----- nvinfo : EIATTR_MERCURY_ISA_VERSION
	.align		4
        /*0010*/ 	.byte	0x03, 0x5f
        /*0012*/ 	.short	0x0101


	//----- nvinfo : EIATTR_VRC_CTA_INIT_COUNT
	.align		4
        /*0014*/ 	.byte	0x02, 0x4a
	.zero		1
	.zero		1


	//----- nvinfo : EIATTR_EXIT_INSTR_OFFSETS
	.align		4
        /*0018*/ 	.byte	0x04, 0x1c
        /*001a*/ 	.short	(.L_105 - .L_104)


	//   ....[0]....
.L_104:
        /*001c*/ 	.word	0x00000010


	//----- nvinfo : EIATTR_SW_WAR
	.align		4
.L_105:
        /*0020*/ 	.byte	0x04, 0x36
        /*0022*/ 	.short	(.L_107 - .L_106)
.L_106:
        /*0024*/ 	.word	0x00000008
.L_107:


//--------------------- .nv.info._Z23avgpool_kernel_cuda_endv --------------------------
	.section	.nv.info._Z23avgpool_kernel_cuda_endv,"",@"SHT_CUDA_INFO"
	.sectionflags	@""
	.align	4


	//----- nvinfo : EIATTR_CUDA_API_VERSION
	.align		4
        /*0000*/ 	.byte	0x04, 0x37
        /*0002*/ 	.short	(.L_109 - .L_108)
.L_108:
        /*0004*/ 	.word	0x00000082


	//----- nvinfo : EIATTR_SPARSE_MMA_MASK
	.align		4
.L_109:
        /*0008*/ 	.byte	0x03, 0x50
        /*000a*/ 	.short	0x0000


	//----- nvinfo : EIATTR_MAXREG_COUNT
	.align		4
        /*000c*/ 	.byte	0x03, 0x1b
        /*000e*/ 	.short	0x00ff


	//----- nvinfo : EIATTR_MERCURY_ISA_VERSION
	.align		4
        /*0010*/ 	.byte	0x03, 0x5f
        /*0012*/ 	.short	0x0101


	//----- nvinfo : EIATTR_VRC_CTA_INIT_COUNT
	.align		4
        /*0014*/ 	.byte	0x02, 0x4a
	.zero		1
	.zero		1


	//----- nvinfo : EIATTR_EXIT_INSTR_OFFSETS
	.align		4
        /*0018*/ 	.byte	0x04, 0x1c
        /*001a*/ 	.short	(.L_111 - .L_110)


	//   ....[0]....
.L_110:
        /*001c*/ 	.word	0x00000010


	//----- nvinfo : EIATTR_SW_WAR
	.align		4
.L_111:
        /*0020*/ 	.byte	0x04, 0x36
        /*0022*/ 	.short	(.L_113 - .L_112)
.L_112:
        /*0024*/ 	.word	0x00000008
.L_113:


//--------------------- .nv.info._Z25avgpool_kernel_cuda_startv --------------------------
	.section	.nv.info._Z25avgpool_kernel_cuda_startv,"",@"SHT_CUDA_INFO"
	.sectionflags	@""
	.align	4


	//----- nvinfo : EIATTR_CUDA_API_VERSION
	.align		4
        /*0000*/ 	.byte	0x04, 0x37
        /*0002*/ 	.short	(.L_115 - .L_114)
.L_114:
        /*0004*/ 	.word	0x00000082


	//----- nvinfo : EIATTR_SPARSE_MMA_MASK
	.align		4
.L_115:
        /*0008*/ 	.byte	0x03, 0x50
        /*000a*/ 	.short	0x0000


	//----- nvinfo : EIATTR_MAXREG_COUNT
	.align		4
        /*000c*/ 	.byte	0x03, 0x1b
        /*000e*/ 	.short	0x00ff


	//----- nvinfo : EIATTR_MERCURY_ISA_VERSION
	.align		4
        /*0010*/ 	.byte	0x03, 0x5f
        /*0012*/ 	.short	0x0101


	//----- nvinfo : EIATTR_VRC_CTA_INIT_COUNT
	.align		4
        /*0014*/ 	.byte	0x02, 0x4a
	.zero		1
	.zero		1


	//----- nvinfo : EIATTR_EXIT_INSTR_OFFSETS
	.align		4
        /*0018*/ 	.byte	0x04, 0x1c
        /*001a*/ 	.short	(.L_117 - .L_116)


	//   ....[0]....
.L_116:
        /*001c*/ 	.word	0x00000010


	//----- nvinfo : EIATTR_SW_WAR
	.align		4
.L_117:
        /*0020*/ 	.byte	0x04, 0x36
        /*0022*/ 	.short	(.L_119 - .L_118)
.L_118:
        /*0024*/ 	.word	0x00000008
.L_119:


//--------------------- .nv.info._Z24backward_kernel_cuda_endv --------------------------
	.section	.nv.info._Z24backward_kernel_cuda_endv,"",@"SHT_CUDA_INFO"
	.sectionflags	@""
	.align	4


	//----- nvinfo : EIATTR_CUDA_API_VERSION
	.align		4
        /*0000*/ 	.byte	0x04, 0x37
        /*0002*/ 	.short	(.L_121 - .L_120)
.L_120:
        /*0004*/ 	.word	0x00000082


	//----- nvinfo : EIATTR_SPARSE_MMA_MASK
	.align		4
.L_121:
        /*0008*/ 	.byte	0x03, 0x50
        /*000a*/ 	.short	0x0000


	//----- nvinfo : EIATTR_MAXREG_COUNT
	.align		4
        /*000c*/ 	.byte	0x03, 0x1b
        /*000e*/ 	.short	0x00ff


	//----- nvinfo : EIATTR_MERCURY_ISA_VERSION
	.align		4
        /*0010*/ 	.byte	0x03, 0x5f
        /*0012*/ 	.short	0x0101


	//----- nvinfo : EIATTR_VRC_CTA_INIT_COUNT
	.align		4
        /*0014*/ 	.byte	0x02, 0x4a
	.zero		1
	.zero		1


	//----- nvinfo : EIATTR_EXIT_INSTR_OFFSETS
	.align		4
        /*0018*/ 	.byte	0x04, 0x1c
        /*001a*/ 	.short	(.L_123 - .L_122)


	//   ....[0]....
.L_122:
        /*001c*/ 	.word	0x00000010


	//----- nvinfo : EIATTR_SW_WAR
	.align		4
.L_123:
        /*0020*/ 	.byte	0x04, 0x36
        /*0022*/ 	.short	(.L_125 - .L_124)
.L_124:
        /*0024*/ 	.word	0x00000008
.L_125:


//--------------------- .nv.info._Z26backward_kernel_cuda_startv --------------------------
	.section	.nv.info._Z26backward_kernel_cuda_startv,"",@"SHT_CUDA_INFO"
	.sectionflags	@""
	.align	4


	//----- nvinfo : EIATTR_CUDA_API_VERSION
	.align		4
        /*0000*/ 	.byte	0x04, 0x37
        /*0002*/ 	.short	(.L_127 - .L_126)
.L_126:
        /*0004*/ 	.word	0x00000082


	//----- nvinfo : EIATTR_SPARSE_MMA_MASK
	.align		4
.L_127:
        /*0008*/ 	.byte	0x03, 0x50
        /*000a*/ 	.short	0x0000


	//----- nvinfo : EIATTR_MAXREG_COUNT
	.align		4
        /*000c*/ 	.byte	0x03, 0x1b
        /*000e*/ 	.short	0x00ff


	//----- nvinfo : EIATTR_MERCURY_ISA_VERSION
	.align		4
        /*0010*/ 	.byte	0x03, 0x5f
        /*0012*/ 	.short	0x0101


	//----- nvinfo : EIATTR_VRC_CTA_INIT_COUNT
	.align		4
        /*0014*/ 	.byte	0x02, 0x4a
	.zero		1
	.zero		1


	//----- nvinfo : EIATTR_EXIT_INSTR_OFFSETS
	.align		4
        /*0018*/ 	.byte	0x04, 0x1c
        /*001a*/ 	.short	(.L_129 - .L_128)


	//   ....[0]....
.L_128:
        /*001c*/ 	.word	0x00000010


	//----- nvinfo : EIATTR_SW_WAR
	.align		4
.L_129:
        /*0020*/ 	.byte	0x04, 0x36
        /*0022*/ 	.short	(.L_131 - .L_130)
.L_130:
        /*0024*/ 	.word	0x00000008
.L_131:


//--------------------- .nv.info._Z23forward_kernel_cuda_endv --------------------------
	.section	.nv.info._Z23forward_kernel_cuda_endv,"",@"SHT_CUDA_INFO"
	.sectionflags	@""
	.align	4


	//----- nvinfo : EIATTR_CUDA_API_VERSION
	.align		4
        /*0000*/ 	.byte	0x04, 0x37
        /*0002*/ 	.short	(.L_133 - .L_132)
.L_132:
        /*0004*/ 	.word	0x00000082


	//----- nvinfo : EIATTR_SPARSE_MMA_MASK
	.align		4
.L_133:
        /*0008*/ 	.byte	0x03, 0x50
        /*000a*/ 	.short	0x0000


	//----- nvinfo : EIATTR_MAXREG_COUNT
	.align		4
        /*000c*/ 	.byte	0x03, 0x1b
        /*000e*/ 	.short	0x00ff


	//----- nvinfo : EIATTR_MERCURY_ISA_VERSION
	.align		4
        /*0010*/ 	.byte	0x03, 0x5f
        /*0012*/ 	.short	0x0101


	//----- nvinfo : EIATTR_VRC_CTA_INIT_COUNT
	.align		4
        /*0014*/ 	.byte	0x02, 0x4a
	.zero		1
	.zero		1


	//----- nvinfo : EIATTR_EXIT_INSTR_OFFSETS
	.align		4
        /*0018*/ 	.byte	0x04, 0x1c
        /*001a*/ 	.short	(.L_135 - .L_134)


	//   ....[0]....
.L_134:
        /*001c*/ 	.word	0x00000010


	//----- nvinfo : EIATTR_SW_WAR
	.align		4
.L_135:
        /*0020*/ 	.byte	0x04, 0x36
        /*0022*/ 	.short	(.L_137 - .L_136)
.L_136:
        /*0024*/ 	.word	0x00000008
.L_137:


//--------------------- .nv.info._Z25forward_kernel_cuda_startv --------------------------
	.section	.nv.info._Z25forward_kernel_cuda_startv,"",@"SHT_CUDA_INFO"
	.sectionflags	@""
	.align	4


	//----- nvinfo : EIATTR_CUDA_API_VERSION
	.align		4
        /*0000*/ 	.byte	0x04, 0x37
        /*0002*/ 	.short	(.L_139 - .L_138)
.L_138:
        /*0004*/ 	.word	0x00000082


	//----- nvinfo : EIATTR_SPARSE_MMA_MASK
	.align		4
.L_139:
        /*0008*/ 	.byte	0x03, 0x50
        /*000a*/ 	.short	0x0000


	//----- nvinfo : EIATTR_MAXREG_COUNT
	.align		4
        /*000c*/ 	.byte	0x03, 0x1b
        /*000e*/ 	.short	0x00ff


	//----- nvinfo : EIATTR_MERCURY_ISA_VERSION
	.align		4
        /*0010*/ 	.byte	0x03, 0x5f
        /*0012*/ 	.short	0x0101


	//----- nvinfo : EIATTR_VRC_CTA_INIT_COUNT
	.align		4
        /*0014*/ 	.byte	0x02, 0x4a
	.zero		1
	.zero		1


	//----- nvinfo : EIATTR_EXIT_INSTR_OFFSETS
	.align		4
        /*0018*/ 	.byte	0x04, 0x1c
        /*001a*/ 	.short	(.L_141 - .L_140)


	//   ....[0]....
.L_140:
        /*001c*/ 	.word	0x00000010


	//----- nvinfo : EIATTR_SW_WAR
	.align		4
.L_141:
        /*0020*/ 	.byte	0x04, 0x36
        /*0022*/ 	.short	(.L_143 - .L_142)
.L_142:
        /*0024*/ 	.word	0x00000008
.L_143:


//--------------------- .nv.info._Z22linear_kernel_cuda_endv --------------------------
	.section	.nv.info._Z22linear_kernel_cuda_endv,"",@"SHT_CUDA_INFO"
	.sectionflags	@""
	.align	4


	//----- nvinfo : EIATTR_CUDA_API_VERSION
	.align		4
        /*0000*/ 	.byte	0x04, 0x37
        /*0002*/ 	.short	(.L_145 - .L_144)
.L_144:
        /*0004*/ 	.word	0x00000082


	//----- nvinfo : EIATTR_SPARSE_MMA_MASK
	.align		4
.L_145:
        /*0008*/ 	.byte	0x03, 0x50
        /*000a*/ 	.short	0x0000


	//----- nvinfo : EIATTR_MAXREG_COUNT
	.align		4
        /*000c*/ 	.byte	0x03, 0x1b
        /*000e*/ 	.short	0x00ff


	//----- nvinfo : EIATTR_MERCURY_ISA_VERSION
	.align		4
        /*0010*/ 	.byte	0x03, 0x5f
        /*0012*/ 	.short	0x0101


	//----- nvinfo : EIATTR_VRC_CTA_INIT_COUNT
	.align		4
        /*0014*/ 	.byte	0x02, 0x4a
	.zero		1
	.zero		1


	//----- nvinfo : EIATTR_EXIT_INSTR_OFFSETS
	.align		4
        /*0018*/ 	.byte	0x04, 0x1c
        /*001a*/ 	.short	(.L_147 - .L_146)


	//   ....[0]....
.L_146:
        /*001c*/ 	.word	0x00000010


	//----- nvinfo : EIATTR_SW_WAR
	.align		4
.L_147:
        /*0020*/ 	.byte	0x04, 0x36
        /*0022*/ 	.short	(.L_149 - .L_148)
.L_148:
        /*0024*/ 	.word	0x00000008
.L_149:


//--------------------- .nv.info._Z24linear_kernel_cuda_startv --------------------------
	.section	.nv.info._Z24linear_kernel_cuda_startv,"",@"SHT_CUDA_INFO"
	.sectionflags	@""
	.align	4


	//----- nvinfo : EIATTR_CUDA_API_VERSION
	.align		4
        /*0000*/ 	.byte	0x04, 0x37
        /*0002*/ 	.short	(.L_151 - .L_150)
.L_150:
        /*0004*/ 	.word	0x00000082


	//----- nvinfo : EIATTR_SPARSE_MMA_MASK
	.align		4
.L_151:
        /*0008*/ 	.byte	0x03, 0x50
        /*000a*/ 	.short	0x0000


	//----- nvinfo : EIATTR_MAXREG_COUNT
	.align		4
        /*000c*/ 	.byte	0x03, 0x1b
        /*000e*/ 	.short	0x00ff


	//----- nvinfo : EIATTR_MERCURY_ISA_VERSION
	.align		4
        /*0010*/ 	.byte	0x03, 0x5f
        /*0012*/ 	.short	0x0101


	//----- nvinfo : EIATTR_VRC_CTA_INIT_COUNT
	.align		4
        /*0014*/ 	.byte	0x02, 0x4a
	.zero		1
	.zero		1


	//----- nvinfo : EIATTR_EXIT_INSTR_OFFSETS
	.align		4
        /*0018*/ 	.byte	0x04, 0x1c
        /*001a*/ 	.short	(.L_153 - .L_152)


	//   ....[0]....
.L_152:
        /*001c*/ 	.word	0x00000010


	//----- nvinfo : EIATTR_SW_WAR
	.align		4
.L_153:
        /*0020*/ 	.byte	0x04, 0x36
        /*0022*/ 	.short	(.L_155 - .L_154)
.L_154:
        /*0024*/ 	.word	0x00000008
.L_155:


//--------------------- .nv.info._Z27aggregation_kernel_cuda_endv --------------------------
	.section	.nv.info._Z27aggregation_kernel_cuda_endv,"",@"SHT_CUDA_INFO"
	.sectionflags	@""
	.align	4


	//----- nvinfo : EIATTR_CUDA_API_VERSION
	.align		4
        /*0000*/ 	.byte	0x04, 0x37
        /*0002*/ 	.short	(.L_157 - .L_156)
.L_156:
        /*0004*/ 	.word	0x00000082


	//----- nvinfo : EIATTR_SPARSE_MMA_MASK
	.align		4
.L_157:
        /*0008*/ 	.byte	0x03, 0x50
        /*000a*/ 	.short	0x0000


	//----- nvinfo : EIATTR_MAXREG_COUNT
	.align		4
        /*000c*/ 	.byte	0x03, 0x1b
        /*000e*/ 	.short	0x00ff


	//----- nvinfo : EIATTR_MERCURY_ISA_VERSION
	.align		4
        /*0010*/ 	.byte	0x03, 0x5f
        /*0012*/ 	.short	0x0101


	//----- nvinfo : EIATTR_VRC_CTA_INIT_COUNT
	.align		4
        /*0014*/ 	.byte	0x02, 0x4a
	.zero		1
	.zero		1


	//----- nvinfo : EIATTR_EXIT_INSTR_OFFSETS
	.align		4
        /*0018*/ 	.byte	0x04, 0x1c
        /*001a*/ 	.short	(.L_159 - .L_158)


	//   ....[0]....
.L_158:
        /*001c*/ 	.word	0x00000010


	//----- nvinfo : EIATTR_SW_WAR
	.align		4
.L_159:
        /*0020*/ 	.byte	0x04, 0x36
        /*0022*/ 	.short	(.L_161 - .L_160)
.L_160:
        /*0024*/ 	.word	0x00000008
.L_161:


//--------------------- .nv.info._Z29aggregation_kernel_cuda_startv --------------------------
	.section	.nv.info._Z29aggregation_kernel_cuda_startv,"",@"SHT_CUDA_INFO"
	.sectionflags	@""
	.align	4


	//----- nvinfo : EIATTR_CUDA_API_VERSION
	.align		4
        /*0000*/ 	.byte	0x04, 0x37
        /*0002*/ 	.short	(.L_163 - .L_162)
.L_162:
        /*0004*/ 	.word	0x00000082


	//----- nvinfo : EIATTR_SPARSE_MMA_MASK
	.align		4
.L_163:
        /*0008*/ 	.byte	0x03, 0x50
        /*000a*/ 	.short	0x0000


	//----- nvinfo : EIATTR_MAXREG_COUNT
	.align		4
        /*000c*/ 	.byte	0x03, 0x1b
        /*000e*/ 	.short	0x00ff


	//----- nvinfo : EIATTR_MERCURY_ISA_VERSION
	.align		4
        /*0010*/ 	.byte	0x03, 0x5f
        /*0012*/ 	.short	0x0101


	//----- nvinfo : EIATTR_VRC_CTA_INIT_COUNT
	.align		4
        /*0014*/ 	.byte	0x02, 0x4a
	.zero		1
	.zero		1


	//----- nvinfo : EIATTR_EXIT_INSTR_OFFSETS
	.align		4
        /*0018*/ 	.byte	0x04, 0x1c
        /*001a*/ 	.short	(.L_165 - .L_164)


	//   ....[0]....
.L_164:
        /*001c*/ 	.word	0x00000010


	//----- nvinfo : EIATTR_SW_WAR
	.align		4
.L_165:
        /*0020*/ 	.byte	0x04, 0x36
        /*0022*/ 	.short	(.L_167 - .L_166)
.L_166:
        /*0024*/ 	.word	0x00000008
.L_167:


//--------------------- .nv.callgraph             --------------------------
	.section	.nv.callgraph,"",@"SHT_CUDA_CALLGRAPH"
	.align	4
	.sectionentsize	8
	.align		4
        /*0000*/ 	.word	0x00000000
	.align		4
        /*0004*/ 	.word	0xffffffff
	.align		4
        /*0008*/ 	.word	0x00000000
	.align		4
        /*000c*/ 	.word	0xfffffffe
	.align		4
        /*0010*/ 	.word	0x00000000
	.align		4
        /*0014*/ 	.word	0xfffffffd
	.align		4
        /*0018*/ 	.word	0x00000000
	.align		4
        /*001c*/ 	.word	0xfffffffc


//--------------------- .text._Z19fc2_kernel_cuda_endv --------------------------
	.section	.text._Z19fc2_kernel_cuda_endv,"ax",@progbits
	.align	128
        .global         _Z19fc2_kernel_cuda_endv
        .type           _Z19fc2_kernel_cuda_endv,@function
        .size           _Z19fc2_kernel_cuda_endv,(.L_x_14 - _Z19fc2_kernel_cuda_endv)
        .other          _Z19fc2_kernel_cuda_endv,@"STO_CUDA_ENTRY STV_DEFAULT"
_Z19fc2_kernel_cuda_endv:
.text._Z19fc2_kernel_cuda_endv:
[----:B------:R-:W-:Y:S01]  /*0000*/  LDC R1, c[0x0][0x37c] ;  /* 0x0000df00ff017b82 */ /* 0x000fe20000000800 */
[----:B------:R-:W-:Y:S05]  /*0010*/  EXIT ;  /* 0x000000000000794d */ /* 0x000fea0003800000 */
.L_x_0:
[----:B------:R-:W-:-:S00]  /*0020*/  BRA `(.L_x_0) ;  /* 0xfffffffc00fc7947 */ /* 0x000fc0000383ffff */
[----:B------:R-:W-:-:S00]  /*0030*/  NOP ;  /* 0x0000000000007918 */ /* 0x000fc00000000000 */
        /* <DEDUP_REMOVED lines=12> */
.L_x_14:


//--------------------- .text._Z21fc2_kernel_cuda_startv --------------------------
	.section	.text._Z21fc2_kernel_cuda_startv,"ax",@progbits
	.align	128
        .global         _Z21fc2_kernel_cuda_startv
        .type           _Z21fc2_kernel_cuda_startv,@function
        .size           _Z21fc2_kernel_cuda_startv,(.L_x_15 - _Z21fc2_kernel_cuda_startv)
        .other          _Z21fc2_kernel_cuda_startv,@"STO_CUDA_ENTRY STV_DEFAULT"
_Z21fc2_kernel_cuda_startv:
.text._Z21fc2_kernel_cuda_startv:
[----:B------:R-:W-:Y:S01]  /*0000*/  LDC R1, c[0x0][0x37c] ;  /* 0x0000df00ff017b82 */ /* 0x000fe20000000800 */
[----:B------:R-:W-:Y:S05]  /*0010*/  EXIT ;  /* 0x000000000000794d */ /* 0x000fea0003800000 */
.L_x_1:
        /* <DEDUP_REMOVED lines=14> */
.L_x_15:


//--------------------- .text._Z19fc1_kernel_cuda_endv --------------------------
	.section	.text._Z19fc1_kernel_cuda_endv,"ax",@progbits
	.align	128
        .global         _Z19fc1_kernel_cuda_endv
        .type           _Z19fc1_kernel_cuda_endv,@function
        .size           _Z19fc1_kernel_cuda_endv,(.L_x_16 - _Z19fc1_kernel_cuda_endv)
        .other          _Z19fc1_kernel_cuda_endv,@"STO_CUDA_ENTRY STV_DEFAULT"
_Z19fc1_kernel_cuda_endv:
.text._Z19fc1_kernel_cuda_endv:
[----:B------:R-:W-:Y:S01]  /*0000*/  LDC R1, c[0x0][0x37c] ;  /* 0x0000df00ff017b82 */ /* 0x000fe20000000800 */
[----:B------:R-:W-:Y:S05]  /*0010*/  EXIT ;  /* 0x000000000000794d */ /* 0x000fea0003800000 */
.L_x_2:
        /* <DEDUP_REMOVED lines=14> */
.L_x_16:


//--------------------- .text._Z21fc1_kernel_cuda_startv --------------------------
	.section	.text._Z21fc1_kernel_cuda_startv,"ax",@progbits
	.align	128
        .global         _Z21fc1_kernel_cuda_startv
        .type           _Z21fc1_kernel_cuda_startv,@function
        .size           _Z21fc1_kernel_cuda_startv,(.L_x_17 - _Z21fc1_kernel_cuda_startv)
        .other          _Z21fc1_kernel_cuda_startv,@"STO_CUDA_ENTRY STV_DEFAULT"
_Z21fc1_kernel_cuda_startv:
.text._Z21fc1_kernel_cuda_startv:
[----:B------:R-:W-:Y:S01]  /*0000*/  LDC R1, c[0x0][0x37c] ;  /* 0x0000df00ff017b82 */ /* 0x000fe20000000800 */
[----:B------:R-:W-:Y:S05]  /*0010*/  EXIT ;  /* 0x000000000000794d */ /* 0x000fea0003800000 */
.L_x_3:
        /* <DEDUP_REMOVED lines=14> */
.L_x_17:


//--------------------- .text._Z23avgpool_kernel_cuda_endv --------------------------
	.section	.text._Z23avgpool_kernel_cuda_endv,"ax",@progbits
	.align	128
        .global         _Z23avgpool_kernel_cuda_endv
        .type           _Z23avgpool_kernel_cuda_endv,@function
        .size           _Z23avgpool_kernel_cuda_endv,(.L_x_18 - _Z23avgpool_kernel_cuda_endv)
        .other          _Z23avgpool_kernel_cuda_endv,@"STO_CUDA_ENTRY STV_DEFAULT"
_Z23avgpool_kernel_cuda_endv:
.text._Z23avgpool_kernel_cuda_endv:
[----:B------:R-:W-:Y:S01]  /*0000*/  LDC R1, c[0x0][0x37c] ;  /* 0x0000df00ff017b82 */ /* 0x000fe20000000800 */
[----:B------:R-:W-:Y:S05]  /*0010*/  EXIT ;  /* 0x000000000000794d */ /* 0x000fea0003800000 */
.L_x_4:
        /* <DEDUP_REMOVED lines=14> */
.L_x_18:


//--------------------- .text._Z25avgpool_kernel_cuda_startv --------------------------
	.section	.text._Z25avgpool_kernel_cuda_startv,"ax",@progbits
	.align	128
        .global         _Z25avgpool_kernel_cuda_startv
        .type           _Z25avgpool_kernel_cuda_startv,@function
        .size           _Z25avgpool_kernel_cuda_startv,(.L_x_19 - _Z25avgpool_kernel_cuda_startv)
        .other          _Z25avgpool_kernel_cuda_startv,@"STO_CUDA_ENTRY STV_DEFAULT"
_Z25avgpool_kernel_cuda_startv:
.text._Z25avgpool_kernel_cuda_startv:
[----:B------:R-:W-:Y:S01]  /*0000*/  LDC R1, c[0x0][0x37c] ;  /* 0x0000df00ff017b82 */ /* 0x000fe20000000800 */
[----:B------:R-:W-:Y:S05]  /*0010*/  EXIT ;  /* 0x000000000000794d */ /* 0x000fea0003800000 */
.L_x_5:
        /* <DEDUP_REMOVED lines=14> */
.L_x_19:


//--------------------- .text._Z24backward_kernel_cuda_endv --------------------------
	.section	.text._Z24backward_kernel_cuda_endv,"ax",@progbits
	.align	128
        .global         _Z24backward_kernel_cuda_endv
        .type           _Z24backward_kernel_cuda_endv,@function
        .size           _Z24backward_kernel_cuda_endv,(.L_x_20 - _Z24backward_kernel_cuda_endv)
        .other          _Z24backward_kernel_cuda_endv,@"STO_CUDA_ENTRY STV_DEFAULT"
_Z24backward_kernel_cuda_endv:
.text._Z24backward_kernel_cuda_endv:
[----:B------:R-:W-:Y:S01]  /*0000*/  LDC R1, c[0x0][0x37c] ;  /* 0x0000df00ff017b82 */ /* 0x000fe20000000800 */
[----:B------:R-:W-:Y:S05]  /*0010*/  EXIT ;  /* 0x000000000000794d */ /* 0x000fea0003800000 */
.L_x_6:
        /* <DEDUP_REMOVED lines=14> */
.L_x_20:


//--------------------- .text._Z26backward_kernel_cuda_startv --------------------------
	.section	.text._Z26backward_kernel_cuda_startv,"ax",@progbits
	.align	128
        .global         _Z26backward_kernel_cuda_startv
        .type           _Z26backward_kernel_cuda_startv,@function
        .size           _Z26backward_kernel_cuda_startv,(.L_x_21 - _Z26backward_kernel_cuda_startv)
        .other          _Z26backward_kernel_cuda_startv,@"STO_CUDA_ENTRY STV_DEFAULT"
_Z26backward_kernel_cuda_startv:
.text._Z26backward_kernel_cuda_startv:
[----:B------:R-:W-:Y:S01]  /*0000*/  LDC R1, c[0x0][0x37c] ;  /* 0x0000df00ff017b82 */ /* 0x000fe20000000800 */
[----:B------:R-:W-:Y:S05]  /*0010*/  EXIT ;  /* 0x000000000000794d */ /* 0x000fea0003800000 */
.L_x_7:
        /* <DEDUP_REMOVED lines=14> */
.L_x_21:


//--------------------- .text._Z23forward_kernel_cuda_endv --------------------------
	.section	.text._Z23forward_kernel_cuda_endv,"ax",@progbits
	.align	128
        .global         _Z23forward_kernel_cuda_endv
        .type           _Z23forward_kernel_cuda_endv,@function
        .size           _Z23forward_kernel_cuda_endv,(.L_x_22 - _Z23forward_kernel_cuda_endv)
        .other          _Z23forward_kernel_cuda_endv,@"STO_CUDA_ENTRY STV_DEFAULT"
_Z23forward_kernel_cuda_endv:
.text._Z23forward_kernel_cuda_endv:
[----:B------:R-:W-:Y:S01]  /*0000*/  LDC R1, c[0x0][0x37c] ;  /* 0x0000df00ff017b82 */ /* 0x000fe20000000800 */
[----:B------:R-:W-:Y:S05]  /*0010*/  EXIT ;  /* 0x000000000000794d */ /* 0x000fea0003800000 */
.L_x_8:
        /* <DEDUP_REMOVED lines=14> */
.L_x_22:


//--------------------- .text._Z25forward_kernel_cuda_startv --------------------------
	.section	.text._Z25forward_kernel_cuda_startv,"ax",@progbits
	.align	128
        .global         _Z25forward_kernel_cuda_startv
        .type           _Z25forward_kernel_cuda_startv,@function
        .size           _Z25forward_kernel_cuda_startv,(.L_x_23 - _Z25forward_kernel_cuda_startv)
        .other          _Z25forward_kernel_cuda_startv,@"STO_CUDA_ENTRY STV_DEFAULT"
_Z25forward_kernel_cuda_startv:
.text._Z25forward_kernel_cuda_startv:
[----:B------:R-:W-:Y:S01]  /*0000*/  LDC R1, c[0x0][0x37c] ;  /* 0x0000df00ff017b82 */ /* 0x000fe20000000800 */
[----:B------:R-:W-:Y:S05]  /*0010*/  EXIT ;  /* 0x000000000000794d */ /* 0x000fea0003800000 */
.L_x_9:
        /* <DEDUP_REMOVED lines=14> */
.L_x_23:


//--------------------- .text._Z22linear_kernel_cuda_endv --------------------------
	.section	.text._Z22linear_kernel_cuda_endv,"ax",@progbits
	.align	128
        .global         _Z22linear_kernel_cuda_endv
        .type           _Z22linear_kernel_cuda_endv,@function
        .size           _Z22linear_kernel_cuda_endv,(.L_x_24 - _Z22linear_kernel_cuda_endv)
        .other          _Z22linear_kernel_cuda_endv,@"STO_CUDA_ENTRY STV_DEFAULT"
_Z22linear_kernel_cuda_endv:
.text._Z22linear_kernel_cuda_endv:
[----:B------:R-:W-:Y:S01]  /*0000*/  LDC R1, c[0x0][0x37c] ;  /* 0x0000df00ff017b82 */ /* 0x000fe20000000800 */
[----:B------:R-:W-:Y:S05]  /*0010*/  EXIT ;  /* 0x000000000000794d */ /* 0x000fea0003800000 */
.L_x_10:
        /* <DEDUP_REMOVED lines=14> */
.L_x_24:


//--------------------- .text._Z24linear_kernel_cuda_startv --------------------------
	.section	.text._Z24linear_kernel_cuda_startv,"ax",@progbits
	.align	128
        .global         _Z24linear_kernel_cuda_startv
        .type           _Z24linear_kernel_cuda_startv,@function
        .size           _Z24linear_kernel_cuda_startv,(.L_x_25 - _Z24linear_kernel_cuda_startv)
        .other          _Z24linear_kernel_cuda_startv,@"STO_CUDA_ENTRY STV_DEFAULT"
_Z24linear_kernel_cuda_startv:
.text._Z24linear_kernel_cuda_startv:
[----:B------:R-:W-:Y:S01]  /*0000*/  LDC R1, c[0x0][0x37c] ;  /* 0x0000df00ff017b82 */ /* 0x000fe20000000800 */
[----:B------:R-:W-:Y:S05]  /*0010*/  EXIT ;  /* 0x000000000000794d */ /* 0x000fea0003800000 */
.L_x_11:
        /* <DEDUP_REMOVED lines=14> */
.L_x_25:


//--------------------- .text._Z27aggregation_kernel_cuda_endv --------------------------
	.section	.text._Z27aggregation_kernel_cuda_endv,"ax",@progbits
	.align	128
        .global         _Z27aggregation_kernel_cuda_endv
        .type           _Z27aggregation_kernel_cuda_endv,@function
        .size           _Z27aggregation_kernel_cuda_endv,(.L_x_26 - _Z27aggregation_kernel_cuda_endv)
        .other          _Z27aggregation_kernel_cuda_endv,@"STO_CUDA_ENTRY STV_DEFAULT"
_Z27aggregation_kernel_cuda_endv:
.text._Z27aggregation_kernel_cuda_endv:
[----:B------:R-:W-:Y:S01]  /*0000*/  LDC R1, c[0x0][0x37c] ;  /* 0x0000df00ff017b82 */ /* 0x000fe20000000800 */
[----:B------:R-:W-:Y:S05]  /*0010*/  EXIT ;  /* 0x000000000000794d */ /* 0x000fea0003800000 */
.L_x_12:
        /* <DEDUP_REMOVED lines=14> */
.L_x_26:


//--------------------- .text._Z29aggregation_kernel_cuda_startv --------------------------
	.section	.text._Z29aggregation_kernel_cuda_startv,"ax",@progbits
	.align	128
        .global         _Z29aggregation_kernel_cuda_startv
        .type           _Z29aggregation_kernel_cuda_startv,@function
        .size           _Z29aggregation_kernel_cuda_startv,(.L_x_27 - _Z29aggregation_kernel_cuda_startv)
        .other          _Z29aggregation_kernel_cuda_startv,@"STO_CUDA_ENTRY STV_DEFAULT"
_Z29aggregation_kernel_cuda_startv:
.text._Z29aggregation_kernel_cuda_startv:
[----:B------:R-:W-:Y:S01]  /*0000*/  LDC R1, c[0x0][0x37c] ;  /* 0x0000df00ff017b82 */ /* 0x000fe20000000800 */
[----:B------:R-:W-:Y:S05]  /*0010*/  EXIT ;  /* 0x000000000000794d */ /* 0x000fea0003800000 */
.L_x_13:
        /* <DEDUP_REMOVED lines=14> */
.L_x_27:


//--------------------- .nv.shared.reserved.0     --------------------------
	.section	.nv.shared.reserved.0,"aw",@nobits
	.weak		__nv_reservedSMEM_offset_0_alias
	.size		__nv_reservedSMEM_offset_0_alias, 0, 64
	.other		__nv_reservedSMEM_offset_0_alias,@"STO_CUDA_RESERVED_SHARED STV_DEFAULT"
__nv_reservedSMEM_offset_0_alias:
	.zero		0
	.zero		64


//--------------------- .nv.constant0._Z19fc2_kernel_cuda_endv --------------------------
	.section	.nv.constant0._Z19fc2_kernel_cuda_endv,"a",@progbits
	.sectionflags	@""
	.align	4
.nv.constant0._Z19fc2_kernel_cuda_endv:
	.zero		896


//--------------------- .nv.constant0._Z21fc2_kernel_cuda_startv --------------------------
	.section	.nv.constant0._Z21fc2_kernel_cuda_startv,"a",@progbits
	.sectionflags	@""
	.align	4
.nv.constant0._Z21fc2_kernel_cuda_startv:
	.zero		896


//--------------------- .nv.constant0._Z19fc1_kernel_cuda_endv --------------------------
	.section	.nv.constant0._Z19fc1_kernel_cuda_endv,"a",@progbits
	.sectionflags	@""
	.align	4
.nv.constant0._Z19fc1_kernel_cuda_endv:
	.zero		896


//--------------------- .nv.constant0._Z21fc1_kernel_cuda_startv --------------------------
	.section	.nv.constant0._Z21fc1_kernel_cuda_startv,"a",@progbits
	.sectionflags	@""
	.align	4
.nv.constant0._Z21fc1_kernel_cuda_startv:
	.zero		896


//--------------------- .nv.constant0._Z23avgpool_kernel_cuda_endv --------------------------
	.section	.nv.constant0._Z23avgpool_kernel_cuda_endv,"a",@progbits
	.sectionflags	@""
	.align	4
.nv.constant0._Z23avgpool_kernel_cuda_endv:
	.zero		896


//--------------------- .nv.constant0._Z25avgpool_kernel_cuda_startv --------------------------
	.section	.nv.constant0._Z25avgpool_kernel_cuda_startv,"a",@progbits
	.sectionflags	@""
	.align	4
.nv.constant0._Z25avgpool_kernel_cuda_startv:
	.zero		896


//--------------------- .nv.constant0._Z24backward_kernel_cuda_endv --------------------------
	.section	.nv.constant0._Z24backward_kernel_cuda_endv,"a",@progbits
	.sectionflags	@""
	.align	4
.nv.constant0._Z24backward_kernel_cuda_endv:
	.zero		896


//--------------------- .nv.constant0._Z26backward_kernel_cuda_startv --------------------------
	.section	.nv.constant0._Z26backward_kernel_cuda_startv,"a",@progbits
	.sectionflags	@""
	.align	4
.nv.constant0._Z26backward_kernel_cuda_startv:
	.zero		896


//--------------------- .nv.constant0._Z23forward_kernel_cuda_endv --------------------------
	.section	.nv.constant0._Z23forward_kernel_cuda_endv,"a",@progbits
	.sectionflags	@""
	.align	4
.nv.constant0._Z23forward_kernel_cuda_endv:
	.zero		896


//--------------------- .nv.constant0._Z25forward_kernel_cuda_startv --------------------------
	.section	.nv.constant0._Z25forward_kernel_cuda_startv,"a",@progbits
	.sectionflags	@""
	.align	4
.nv.constant0._Z25forward_kernel_cuda_startv:
	.zero		896


//--------------------- .nv.constant0._Z22linear_kernel_cuda_endv --------------------------
	.section	.nv.constant0._Z22linear_kernel_cuda_endv,"a",@progbits
	.sectionflags	@""
	.align	4
.nv.constant0._Z22linear_kernel_cuda_endv:
	.zero		896


//--------------------- .nv.constant0._Z24linear_kernel_cuda_startv --------------------------
	.section	.nv.constant0._Z24linear_kernel_cuda_startv,"a",@progbits
	.sectionflags	@""
	.align	4
.nv.constant0._Z24linear_kernel_cuda_startv:
	.zero		896


//--------------------- .nv.constant0._Z27aggregation_kernel_cuda_endv --------------------------
	.section	.nv.constant0._Z27aggregation_kernel_cuda_endv,"a",@progbits
	.sectionflags	@""
	.align	4
.nv.constant0._Z27aggregation_kernel_cuda_endv:
	.zero		896


//--------------------- .nv.constant0._Z29aggregation_kernel_cuda_startv --------------------------
	.section	.nv.constant0._Z29aggregation_kernel_cuda_startv,"a",@progbits
	.sectionflags	@""
	.align	4
.nv.constant0._Z29aggregation_kernel_cuda_startv:
	.zero		896


//--------------------- SYMBOLS --------------------------

	.type		.nv.reservedSmem.offset0,@object
	.size		.nv.reservedSmem.offset0,0x4
